	.headerflags	@"EF_CUDA_TEXMODE_UNIFIED EF_CUDA_64BIT_ADDRESS EF_CUDA_SM80 EF_CUDA_VIRTUAL_SM(EF_CUDA_SM80)"
	.elftype	@"ET_EXEC"


//--------------------- .nv.info                  --------------------------
	.section	.nv.info,"",@"SHT_CUDA_INFO"
	.align	4


	//----- nvinfo : EIATTR_REGCOUNT
	.align		4
        /*0000*/ 	.byte	0x04, 0x2f
        /*0002*/ 	.short	(.L_1 - .L_0)
	.align		4
.L_0:
        /*0004*/ 	.word	index@(candidate3)
        /*0008*/ 	.word	0x00000038


	//----- nvinfo : EIATTR_MAX_STACK_SIZE
	.align		4
.L_1:
        /*000c*/ 	.byte	0x04, 0x23
        /*000e*/ 	.short	(.L_3 - .L_2)
	.align		4
.L_2:
        /*0010*/ 	.word	index@(candidate3)
        /*0014*/ 	.word	0x00000000


	//----- nvinfo : EIATTR_MIN_STACK_SIZE
	.align		4
.L_3:
        /*0018*/ 	.byte	0x04, 0x12
        /*001a*/ 	.short	(.L_5 - .L_4)
	.align		4
.L_4:
        /*001c*/ 	.word	index@(candidate3)
        /*0020*/ 	.word	0x00000000


	//----- nvinfo : EIATTR_FRAME_SIZE
	.align		4
.L_5:
        /*0024*/ 	.byte	0x04, 0x11
        /*0026*/ 	.short	(.L_7 - .L_6)
	.align		4
.L_6:
        /*0028*/ 	.word	index@(candidate3)
        /*002c*/ 	.word	0x00000000
.L_7:


//--------------------- .nv.info.candidate3       --------------------------
	.section	.nv.info.candidate3,"",@"SHT_CUDA_INFO"
	.align	4


	//----- nvinfo : EIATTR_CUDA_API_VERSION
	.align		4
        /*0000*/ 	.byte	0x04, 0x37
        /*0002*/ 	.short	(.L_9 - .L_8)
.L_8:
        /*0004*/ 	.word	0x00000075


	//----- nvinfo : EIATTR_SW2861232_WAR
	.align		4
.L_9:
        /*0008*/ 	.byte	0x01, 0x35
	.zero		2


	//----- nvinfo : EIATTR_PARAM_CBANK
	.align		4
        /*000c*/ 	.byte	0x04, 0x0a
        /*000e*/ 	.short	(.L_11 - .L_10)
	.align		4
.L_10:
        /*0010*/ 	.word	index@(.nv.constant0.candidate3)
        /*0014*/ 	.short	0x0160
        /*0016*/ 	.short	0x0018


	//----- nvinfo : EIATTR_CBANK_PARAM_SIZE
	.align		4
.L_11:
        /*0018*/ 	.byte	0x03, 0x19
        /*001a*/ 	.short	0x0018


	//----- nvinfo : EIATTR_KPARAM_INFO
	.align		4
        /*001c*/ 	.byte	0x04, 0x17
        /*001e*/ 	.short	(.L_13 - .L_12)
.L_12:
        /*0020*/ 	.word	0x00000000
        /*0024*/ 	.short	0x0002
        /*0026*/ 	.short	0x0010
        /*0028*/ 	.byte	0x00, 0xf0, 0x21, 0x00


	//----- nvinfo : EIATTR_KPARAM_INFO
	.align		4
.L_13:
        /*002c*/ 	.byte	0x04, 0x17
        /*002e*/ 	.short	(.L_15 - .L_14)
.L_14:
        /*0030*/ 	.word	0x00000000
        /*0034*/ 	.short	0x0001
        /*0036*/ 	.short	0x0008
        /*0038*/ 	.byte	0x00, 0xf0, 0x21, 0x00


	//----- nvinfo : EIATTR_KPARAM_INFO
	.align		4
.L_15:
        /*003c*/ 	.byte	0x04, 0x17
        /*003e*/ 	.short	(.L_17 - .L_16)
.L_16:
        /*0040*/ 	.word	0x00000000
        /*0044*/ 	.short	0x0000
        /*0046*/ 	.short	0x0000
        /*0048*/ 	.byte	0x00, 0xf0, 0x21, 0x00


	//----- nvinfo : EIATTR_MAXREG_COUNT
	.align		4
.L_17:
        /*004c*/ 	.byte	0x03, 0x1b
        /*004e*/ 	.short	0x00ff


	//----- nvinfo : EIATTR_EXIT_INSTR_OFFSETS
	.align		4
        /*0050*/ 	.byte	0x04, 0x1c
        /*0052*/ 	.short	(.L_19 - .L_18)


	//   ....[0]....
.L_18:
        /*0054*/ 	.word	0x00001740


	//----- nvinfo : EIATTR_MAX_THREADS
	.align		4
.L_19:
        /*0058*/ 	.byte	0x04, 0x05
        /*005a*/ 	.short	(.L_21 - .L_20)
.L_20:
        /*005c*/ 	.word	0x000000e0
        /*0060*/ 	.word	0x00000001
        /*0064*/ 	.word	0x00000001
.L_21:


//--------------------- .nv.rel.action            --------------------------
	.section	.nv.rel.action,"",@"SHT_CUDA_RELOCINFO"
	.align	8
	.sectionentsize	8
        /*0000*/ 	.byte	0x4b, 0x00, 0x00, 0x00, 0x00, 0x00, 0x00, 0x00, 0x00, 0x02, 0x02, 0x08, 0x10, 0x0a, 0x2f, 0x22
        /* <DEDUP_REMOVED lines=13> */


//--------------------- .nv.constant0.candidate3  --------------------------
	.section	.nv.constant0.candidate3,"a",@progbits
	.align	4
.nv.constant0.candidate3:
	.zero		376


//--------------------- .text.candidate3          --------------------------
	.section	.text.candidate3,"ax",@progbits
	.sectionflags	@"SHF_BARRIERS=1"
	.sectioninfo	@"SHI_REGISTERS=56"
	.align	128
        .global         candidate3
        .type           candidate3,@function
        .size           candidate3,(.L_x_4 - candidate3)
        .other          candidate3,@"STO_CUDA_ENTRY STV_DEFAULT"
candidate3:
.text.candidate3:
[----:B------:R-:W-:-:S02]  /*0000*/  MOV R1, c[0x0][0x28] ;  /* 0x00000a0000017a02 */ /* 0x000fc40000000f00 */
[----:B------:R-:W0:Y:S01]  /*0010*/  S2R R3, SR_TID.X ;  /* 0x0000000000037919 */ /* 0x000e220000002100 */
[----:B------:R-:W-:Y:S01]  /*0020*/  HFMA2.MMA R2, -RZ, RZ, 0, 0 ;  /* 0x00000000ff027435 */ /* 0x000fe200000001ff */
[----:B------:R-:W-:Y:S01]  /*0030*/  MOV R4, RZ ;  /* 0x000000ff00047202 */ /* 0x000fe20000000f00 */
[----:B------:R-:W-:Y:S01]  /*0040*/  HFMA2.MMA R20, -RZ, RZ, 0, 0 ;  /* 0x00000000ff147435 */ /* 0x000fe200000001ff */
[----:B------:R-:W1:Y:S01]  /*0050*/  S2R R43, SR_CTAID.X ;  /* 0x00000000002b7919 */ /* 0x000e620000002500 */
[----:B------:R-:W-:Y:S01]  /*0060*/  HFMA2.MMA R17, -RZ, RZ, 0, 0 ;  /* 0x00000000ff117435 */ /* 0x000fe200000001ff */
[----:B------:R-:W-:Y:S01]  /*0070*/  MOV R31, RZ ;  /* 0x000000ff001f7202 */ /* 0x000fe20000000f00 */
[----:B------:R-:W-:Y:S01]  /*0080*/  HFMA2.MMA R47, -RZ, RZ, 0, 0 ;  /* 0x00000000ff2f7435 */ /* 0x000fe200000001ff */
[----:B------:R-:W-:Y:S01]  /*0090*/  MOV R41, RZ ;  /* 0x000000ff00297202 */ /* 0x000fe20000000f00 */
[----:B------:R-:W-:Y:S01]  /*00a0*/  HFMA2.MMA R53, -RZ, RZ, 0, 0 ;  /* 0x00000000ff357435 */ /* 0x000fe200000001ff */
[----:B------:R-:W-:Y:S01]  /*00b0*/  MOV R51, RZ ;  /* 0x000000ff00337202 */ /* 0x000fe20000000f00 */
[----:B------:R-:W-:Y:S01]  /*00c0*/  HFMA2.MMA R29, -RZ, RZ, 0, 0 ;  /* 0x00000000ff1d7435 */ /* 0x000fe200000001ff */
[----:B------:R-:W-:Y:S01]  /*00d0*/  MOV R49, RZ ;  /* 0x000000ff00317202 */ /* 0x000fe20000000f00 */
[----:B------:R-:W-:Y:S01]  /*00e0*/  HFMA2.MMA R13, -RZ, RZ, 0, 0 ;  /* 0x00000000ff0d7435 */ /* 0x000fe200000001ff */
[----:B------:R-:W-:Y:S01]  /*00f0*/  CS2R R34, SRZ ;  /* 0x0000000000227805 */ /* 0x000fe2000001ff00 */
[----:B------:R-:W-:Y:S01]  /*0100*/  HFMA2.MMA R37, -RZ, RZ, 0, 0 ;  /* 0x00000000ff257435 */ /* 0x000fe200000001ff */
[----:B------:R-:W-:Y:S01]  /*0110*/  MOV R45, RZ ;  /* 0x000000ff002d7202 */ /* 0x000fe20000000f00 */
[----:B------:R-:W-:Y:S01]  /*0120*/  ULDC.64 UR4, c[0x0][0x118] ;  /* 0x0000460000047ab9 */ /* 0x000fe20000000a00 */
[----:B------:R-:W-:Y:S01]  /*0130*/  MOV R39, RZ ;  /* 0x000000ff00277202 */ /* 0x000fe20000000f00 */
[----:B0-----:R-:W-:Y:S01]  /*0140*/  IMAD.HI R2, R3, -0x6db6db6d, R2 ;  /* 0x9249249303027827 */ /* 0x001fe200078e0202 */
[----:B-1----:R-:W-:-:S04]  /*0150*/  LOP3.LUT R24, R43, 0x1, RZ, 0xc0, !PT ;  /* 0x000000012b187812 */ /* 0x002fc800078ec0ff */
[----:B------:R-:W-:-:S04]  /*0160*/  SHF.R.U32.HI R7, RZ, 0x1f, R2 ;  /* 0x0000001fff077819 */ /* 0x000fc80000011602 */
[----:B------:R-:W-:-:S05]  /*0170*/  LEA.HI.SX32 R0, R2, R7, 0x1d ;  /* 0x0000000702007211 */ /* 0x000fca00078feaff */
[----:B------:R-:W-:-:S04]  /*0180*/  IMAD R5, R0, -0xe, R3 ;  /* 0xfffffff200057824 */ /* 0x000fc800078e0203 */
[----:B------:R-:W-:Y:S01]  /*0190*/  IMAD.HI R5, R5, -0x6db6db6d, R4 ;  /* 0x9249249305057827 */ /* 0x000fe200078e0204 */
[----:B------:R-:W-:-:S04]  /*01a0*/  LEA.HI.SX32 R4, R2, R7, 0x1e ;  /* 0x0000000702047211 */ /* 0x000fc800078ff2ff */
[----:B------:R-:W-:Y:S01]  /*01b0*/  SHF.R.U32.HI R6, RZ, 0x1f, R5 ;  /* 0x0000001fff067819 */ /* 0x000fe20000011605 */
[----:B------:R-:W-:-:S03]  /*01c0*/  IMAD R23, R4, -0x7, R3 ;  /* 0xfffffff904177824 */ /* 0x000fc600078e0203 */
[----:B------:R-:W-:Y:S01]  /*01d0*/  LEA.HI.SX32 R2, R5, R6, 0x1e ;  /* 0x0000000605027211 */ /* 0x000fe200078ff2ff */
[----:B------:R-:W-:-:S04]  /*01e0*/  IMAD R25, R4, 0xe, R23 ;  /* 0x0000000e04197824 */ /* 0x000fc800078e0217 */
[----:B------:R-:W-:-:S02]  /*01f0*/  IMAD R25, R24, 0x7, R25 ;  /* 0x0000000718197824 */ /* 0x000fc400078e0219 */
.L_x_2:
[----:B------:R-:W-:Y:S06]  /*0200*/  BAR.SYNC 0x0 ;  /* 0x0000000000007b1d */ /* 0x000fec0000000000 */
[C---:B------:R-:W-:Y:S02]  /*0210*/  ISETP.GT.AND P0, PT, R3.reuse, 0x1f, PT ;  /* 0x0000001f0300780c */ /* 0x040fe40003f04270 */
[----:B------:R-:W-:Y:S02]  /*0220*/  IADD3 R4, R3, 0x20, RZ ;  /* 0x0000002003047810 */ /* 0x000fe40007ffe0ff */
[----:B------:R-:W-:-:S02]  /*0230*/  SHF.R.S32.HI R26, RZ, 0x1, R43 ;  /* 0x00000001ff1a7819 */ /* 0x000fc4000001142b */
[----:B------:R-:W-:Y:S02]  /*0240*/  MOV R27, 0x4 ;  /* 0x00000004001b7802 */ /* 0x000fe40000000f00 */
[----:B------:R-:W-:-:S05]  /*0250*/  SHF.L.U32 R8, R26, 0xe, RZ ;  /* 0x0000000e1a087819 */ /* 0x000fca00000006ff */
[----:B------:R-:W-:-:S04]  /*0260*/  @!P0 SHF.L.U32 R5, R43, 0xd, RZ ;  /* 0x0000000d2b058819 */ /* 0x000fc800000006ff */
[----:B------:R-:W-:Y:S02]  /*0270*/  @!P0 LOP3.LUT R6, R5, 0xffffc000, RZ, 0xc0, !PT ;  /* 0xffffc00005068812 */ /* 0x000fe400078ec0ff */
[----:B------:R-:W-:Y:S02]  /*0280*/  LOP3.LUT R5, R4, 0x3f, RZ, 0xc0, !PT ;  /* 0x0000003f04057812 */ /* 0x000fe400078ec0ff */
[----:B------:R-:W-:Y:S02]  /*0290*/  SHF.L.U32 R4, R3, 0x3, RZ ;  /* 0x0000000303047819 */ /* 0x000fe400000006ff */
[----:B------:R-:W-:Y:S02]  /*02a0*/  @!P0 IADD3 R7, R6, R3, RZ ;  /* 0x0000000306078210 */ /* 0x000fe40007ffe0ff */
[----:B------:R-:W-:Y:S02]  /*02b0*/  LOP3.LUT R6, R8, 0xffffc000, R5, 0xe2, !PT ;  /* 0xffffc00008067812 */ /* 0x000fe400078ee205 */
[----:B------:R-:W-:-:S02]  /*02c0*/  IADD3 R5, R4, 0x700, RZ ;  /* 0x0000070004057810 */ /* 0x000fc40007ffe0ff */
[----:B------:R-:W-:Y:S02]  /*02d0*/  @!P0 LEA R9, R20, R7, 0x6 ;  /* 0x0000000714098211 */ /* 0x000fe400078e30ff */
[----:B------:R-:W-:Y:S02]  /*02e0*/  LOP3.LUT R5, R5, 0xfffffe00, RZ, 0xc0, !PT ;  /* 0xfffffe0005057812 */ /* 0x000fe400078ec0ff */
[C---:B------:R-:W-:Y:S02]  /*02f0*/  IADD3 R7, R4.reuse, 0x1500, RZ ;  /* 0x0000150004077810 */ /* 0x040fe40007ffe0ff */
[C---:B------:R-:W-:Y:S02]  /*0300*/  IADD3 R8, R4.reuse, 0x2300, RZ ;  /* 0x0000230004087810 */ /* 0x040fe40007ffe0ff */
[----:B------:R-:W-:Y:S02]  /*0310*/  IADD3 R4, R4, 0x3100, RZ ;  /* 0x0000310004047810 */ /* 0x000fe40007ffe0ff */
[----:B------:R-:W-:-:S02]  /*0320*/  IADD3 R5, R5, R6, RZ ;  /* 0x0000000605057210 */ /* 0x000fc40007ffe0ff */
[----:B------:R-:W-:Y:S02]  /*0330*/  LOP3.LUT R11, R4, 0xfffffe00, RZ, 0xc0, !PT ;  /* 0xfffffe00040b7812 */ /* 0x000fe400078ec0ff */
[C---:B------:R-:W-:Y:S01]  /*0340*/  LEA R4, R20.reuse, R5, 0x6 ;  /* 0x0000000514047211 */ /* 0x040fe200078e30ff */
[----:B------:R-:W-:Y:S01]  /*0350*/  IMAD R14, R20, 0x3100, R25 ;  /* 0x00003100140e7824 */ /* 0x000fe200078e0219 */
[----:B------:R-:W-:Y:S02]  /*0360*/  @!P0 IADD3 R18, R9, 0x3e20, RZ ;  /* 0x00003e2009128810 */ /* 0x000fe40007ffe0ff */
[----:B------:R-:W-:Y:S02]  /*0370*/  LOP3.LUT R9, R8, 0xfffffe00, RZ, 0xc0, !PT ;  /* 0xfffffe0008097812 */ /* 0x000fe400078ec0ff */
[----:B------:R-:W-:Y:S01]  /*0380*/  LOP3.LUT R7, R7, 0xfffffe00, RZ, 0xc0, !PT ;  /* 0xfffffe0007077812 */ /* 0x000fe200078ec0ff */
[----:B------:R-:W-:Y:S01]  /*0390*/  IMAD.WIDE R4, R4, R27, c[0x0][0x168] ;  /* 0x00005a0004047625 */ /* 0x000fe200078e021b */
[----:B------:R-:W-:-:S02]  /*03a0*/  IADD3 R9, R6, R9, RZ ;  /* 0x0000000906097210 */ /* 0x000fc40007ffe0ff */
[----:B------:R-:W-:Y:S01]  /*03b0*/  IADD3 R11, R6, R11, RZ ;  /* 0x0000000b060b7210 */ /* 0x000fe20007ffe0ff */
[----:B------:R-:W-:Y:S01]  /*03c0*/  IMAD.WIDE R14, R14, R27, c[0x0][0x160] ;  /* 0x000058000e0e7625 */ /* 0x000fe200078e021b */
[----:B------:R-:W-:Y:S01]  /*03d0*/  IADD3 R7, R6, R7, RZ ;  /* 0x0000000706077210 */ /* 0x000fe20007ffe0ff */
[----:B------:R0:W2:Y:S01]  /*03e0*/  LDG.E.CONSTANT R22, [R4.64] ;  /* 0x0000000404167981 */ /* 0x0000a2000c1e9900 */
[----:B------:R-:W-:Y:S01]  /*03f0*/  LEA R8, R20, R9, 0x6 ;  /* 0x0000000914087211 */ /* 0x000fe200078e30ff */
[----:B------:R-:W-:Y:S01]  /*0400*/  @!P0 IMAD.WIDE R18, R18, R27, c[0x0][0x168] ;  /* 0x00005a0012128625 */ /* 0x000fe200078e021b */
[C---:B------:R-:W-:Y:S01]  /*0410*/  LEA R10, R20.reuse, R11, 0x6 ;  /* 0x0000000b140a7211 */ /* 0x040fe200078e30ff */
[----:B------:R-:W3:Y:S01]  /*0420*/  LDG.E.CONSTANT R12, [R14.64] ;  /* 0x000000040e0c7981 */ /* 0x000ee2000c1e9900 */
[----:B------:R-:W-:Y:S01]  /*0430*/  LEA R6, R20, R7, 0x6 ;  /* 0x0000000714067211 */ /* 0x000fe200078e30ff */
[-C--:B------:R-:W-:Y:S02]  /*0440*/  IMAD.WIDE R8, R8, R27.reuse, c[0x0][0x168] ;  /* 0x00005a0008087625 */ /* 0x080fe400078e021b */
[----:B------:R-:W4:Y:S02]  /*0450*/  @!P0 LDG.E.CONSTANT R18, [R18.64] ;  /* 0x0000000412128981 */ /* 0x000f24000c1e9900 */
[----:B------:R-:W-:-:S02]  /*0460*/  IMAD.WIDE R10, R10, R27, c[0x0][0x168] ;  /* 0x00005a000a0a7625 */ /* 0x000fc400078e021b */
[----:B0-----:R-:W5:Y:S02]  /*0470*/  LDG.E.CONSTANT R4, [R14.64+0x3100] ;  /* 0x003100040e047981 */ /* 0x001f64000c1e9900 */
[----:B------:R-:W-:Y:S02]  /*0480*/  IMAD.WIDE R6, R6, R27, c[0x0][0x168] ;  /* 0x00005a0006067625 */ /* 0x000fe400078e021b */
[----:B------:R-:W5:Y:S04]  /*0490*/  LDG.E.CONSTANT R8, [R8.64] ;  /* 0x0000000408087981 */ /* 0x000f68000c1e9900 */
[----:B------:R0:W5:Y:S04]  /*04a0*/  LDG.E.CONSTANT R28, [R6.64] ;  /* 0x00000004061c7981 */ /* 0x000168000c1e9900 */
[----:B------:R-:W5:Y:S04]  /*04b0*/  LDG.E.CONSTANT R10, [R10.64] ;  /* 0x000000040a0a7981 */ /* 0x000f68000c1e9900 */
[----:B------:R-:W5:Y:S04]  /*04c0*/  LDG.E.CONSTANT R16, [R14.64+0x700] ;  /* 0x000700040e107981 */ /* 0x000f68000c1e9900 */
[----:B------:R-:W5:Y:S04]  /*04d0*/  LDG.E.CONSTANT R32, [R14.64+0xe00] ;  /* 0x000e00040e207981 */ /* 0x000f68000c1e9900 */
[----:B------:R-:W5:Y:S04]  /*04e0*/  LDG.E.CONSTANT R36, [R14.64+0x1500] ;  /* 0x001500040e247981 */ /* 0x000f68000c1e9900 */
[----:B------:R-:W5:Y:S04]  /*04f0*/  LDG.E.CONSTANT R38, [R14.64+0x1c00] ;  /* 0x001c00040e267981 */ /* 0x000f68000c1e9900 */
[----:B------:R-:W5:Y:S04]  /*0500*/  LDG.E.CONSTANT R40, [R14.64+0x2300] ;  /* 0x002300040e287981 */ /* 0x000f68000c1e9900 */
[----:B------:R-:W5:Y:S01]  /*0510*/  LDG.E.CONSTANT R42, [R14.64+0x2a00] ;  /* 0x002a00040e2a7981 */ /* 0x000f62000c1e9900 */
[----:B------:R-:W-:-:S02]  /*0520*/  SHF.R.U32.HI R5, RZ, 0x6, R3 ;  /* 0x00000006ff057819 */ /* 0x000fc40000011603 */
[----:B0-----:R-:W-:Y:S01]  /*0530*/  LOP3.LUT R6, R3, 0x3f, RZ, 0xc0, !PT ;  /* 0x0000003f03067812 */ /* 0x001fe200078ec0ff */
[----:B------:R-:W5:Y:S01]  /*0540*/  LDG.E.CONSTANT R30, [R14.64+0x3f00] ;  /* 0x003f00040e1e7981 */ /* 0x000f62000c1e9900 */
[----:B------:R-:W-:-:S03]  /*0550*/  SHF.L.U32 R5, R5, 0x9, RZ ;  /* 0x0000000905057819 */ /* 0x000fc600000006ff */
[----:B------:R-:W5:Y:S01]  /*0560*/  LDG.E.CONSTANT R46, [R14.64+0x8c00] ;  /* 0x008c00040e2e7981 */ /* 0x000f62000c1e9900 */
[----:B------:R-:W-:-:S03]  /*0570*/  LOP3.LUT R5, R5, 0xfffffe00, R6, 0xe2, !PT ;  /* 0xfffffe0005057812 */ /* 0x000fc600078ee206 */
[----:B------:R-:W5:Y:S01]  /*0580*/  LDG.E.CONSTANT R6, [R14.64+0x3800] ;  /* 0x003800040e067981 */ /* 0x000f62000c1e9900 */
[----:B------:R-:W-:-:S03]  /*0590*/  LEA R5, R26, R5, 0xe ;  /* 0x000000051a057211 */ /* 0x000fc600078e70ff */
[----:B------:R-:W5:Y:S04]  /*05a0*/  LDG.E.CONSTANT R44, [R14.64+0x9300] ;  /* 0x009300040e2c7981 */ /* 0x000f68000c1e9900 */
[----:B------:R-:W5:Y:S04]  /*05b0*/  LDG.E.CONSTANT R48, [R14.64+0xa800] ;  /* 0x00a800040e307981 */ /* 0x000f68000c1e9900 */
[----:B------:R-:W5:Y:S04]  /*05c0*/  LDG.E.CONSTANT R50, [R14.64+0xaf00] ;  /* 0x00af00040e327981 */ /* 0x000f68000c1e9900 */
[----:B------:R-:W5:Y:S04]  /*05d0*/  LDG.E.CONSTANT R52, [R14.64+0xb600] ;  /* 0x00b600040e347981 */ /* 0x000f68000c1e9900 */
[----:B------:R-:W5:Y:S04]  /*05e0*/  LDG.E.CONSTANT R7, [R14.64+0xbd00] ;  /* 0x00bd00040e077981 */ /* 0x000f68000c1e9900 */
[----:B--2---:R-:W-:Y:S04]  /*05f0*/  STS [R3.X4+0x6580], R22 ;  /* 0x0065801603007388 */ /* 0x004fe80000004800 */
[----:B---3--:R-:W-:Y:S04]  /*0600*/  STS [R3.X4], R12 ;  /* 0x0000000c03007388 */ /* 0x008fe80000004800 */
[----:B----4-:R-:W-:Y:S04]  /*0610*/  @!P0 STS [R3.X4+0x8180], R18 ;  /* 0x0081801203008388 */ /* 0x010fe80000004800 */
[----:B-----5:R0:W-:Y:S04]  /*0620*/  STS [R3.X4+0x1880], R4 ;  /* 0x0018800403007388 */ /* 0x0201e80000004800 */
[----:B------:R-:W-:Y:S04]  /*0630*/  STS [R3.X4+0x7380], R8 ;  /* 0x0073800803007388 */ /* 0x000fe80000004800 */
[----:B------:R1:W-:Y:S01]  /*0640*/  STS [R3.X4+0x6c80], R28 ;  /* 0x006c801c03007388 */ /* 0x0003e20000004800 */
[----:B0-----:R-:W-:-:S03]  /*0650*/  LEA R4, R20, R5, 0x6 ;  /* 0x0000000514047211 */ /* 0x001fc600078e30ff */
[----:B------:R-:W-:Y:S02]  /*0660*/  STS [R3.X4+0x7a80], R10 ;  /* 0x007a800a03007388 */ /* 0x000fe40000004800 */
[----:B------:R-:W-:Y:S02]  /*0670*/  IMAD.WIDE R4, R4, R27, c[0x0][0x168] ;  /* 0x00005a0004047625 */ /* 0x000fe400078e021b */
[----:B------:R0:W-:Y:S04]  /*0680*/  STS [R3.X4+0x380], R16 ;  /* 0x0003801003007388 */ /* 0x0001e80000004800 */
[----:B------:R-:W-:Y:S04]  /*0690*/  STS [R3.X4+0x700], R32 ;  /* 0x0007002003007388 */ /* 0x000fe80000004800 */
[----:B------:R-:W-:Y:S04]  /*06a0*/  STS [R3.X4+0xa80], R36 ;  /* 0x000a802403007388 */ /* 0x000fe80000004800 */
[----:B------:R2:W-:Y:S04]  /*06b0*/  STS [R3.X4+0xe00], R38 ;  /* 0x000e002603007388 */ /* 0x0005e80000004800 */
[----:B------:R-:W-:Y:S04]  /*06c0*/  STS [R3.X4+0x1180], R40 ;  /* 0x0011802803007388 */ /* 0x000fe80000004800 */
[----:B------:R3:W-:Y:S04]  /*06d0*/  STS [R3.X4+0x1500], R42 ;  /* 0x0015002a03007388 */ /* 0x0007e80000004800 */
[----:B-1----:R-:W4:Y:S04]  /*06e0*/  LDG.E.CONSTANT R28, [R14.64+0x4600] ;  /* 0x004600040e1c7981 */ /* 0x002f28000c1e9900 */
[----:B------:R-:W5:Y:S04]  /*06f0*/  LDG.E.CONSTANT R22, [R14.64+0x4d00] ;  /* 0x004d00040e167981 */ /* 0x000f68000c1e9900 */
[----:B------:R-:W5:Y:S04]  /*0700*/  LDG.E.CONSTANT R18, [R14.64+0x5400] ;  /* 0x005400040e127981 */ /* 0x000f68000c1e9900 */
[----:B0-----:R-:W5:Y:S04]  /*0710*/  LDG.E.CONSTANT R16, [R14.64+0x5b00] ;  /* 0x005b00040e107981 */ /* 0x001f68000c1e9900 */
[----:B------:R-:W5:Y:S04]  /*0720*/  LDG.E.CONSTANT R12, [R14.64+0x6200] ;  /* 0x006200040e0c7981 */ /* 0x000f68000c1e9900 */
[----:B------:R-:W5:Y:S04]  /*0730*/  LDG.E.CONSTANT R10, [R14.64+0x6900] ;  /* 0x006900040e0a7981 */ /* 0x000f68000c1e9900 */
[----:B------:R-:W5:Y:S04]  /*0740*/  LDG.E.CONSTANT R8, [R14.64+0x7000] ;  /* 0x007000040e087981 */ /* 0x000f68000c1e9900 */
[----:B--2---:R-:W2:Y:S04]  /*0750*/  LDG.E.CONSTANT R38, [R14.64+0x7700] ;  /* 0x007700040e267981 */ /* 0x004ea8000c1e9900 */
[----:B------:R-:W2:Y:S04]  /*0760*/  LDG.E.CONSTANT R36, [R14.64+0x7e00] ;  /* 0x007e00040e247981 */ /* 0x000ea8000c1e9900 */
[----:B------:R-:W2:Y:S04]  /*0770*/  LDG.E.CONSTANT R32, [R14.64+0x8500] ;  /* 0x008500040e207981 */ /* 0x000ea8000c1e9900 */
[----:B---3--:R-:W3:Y:S04]  /*0780*/  LDG.E.CONSTANT R42, [R14.64+0x9a00] ;  /* 0x009a00040e2a7981 */ /* 0x008ee8000c1e9900 */
[----:B------:R-:W3:Y:S04]  /*0790*/  LDG.E.CONSTANT R40, [R14.64+0xa100] ;  /* 0x00a100040e287981 */ /* 0x000ee8000c1e9900 */
[----:B------:R0:W3:Y:S04]  /*07a0*/  LDG.E.CONSTANT R9, [R4.64] ;  /* 0x0000000404097981 */ /* 0x0000e8000c1e9900 */
[----:B------:R0:W3:Y:S04]  /*07b0*/  LDG.E.CONSTANT R11, [R4.64+0x3800] ;  /* 0x00380004040b7981 */ /* 0x0000e8000c1e9900 */
[----:B------:R0:W3:Y:S04]  /*07c0*/  LDG.E.CONSTANT R19, [R4.64+0x7000] ;  /* 0x0070000404137981 */ /* 0x0000e8000c1e9900 */
[----:B------:R0:W3:Y:S04]  /*07d0*/  LDG.E.CONSTANT R33, [R4.64+0xa800] ;  /* 0x00a8000404217981 */ /* 0x0000e8000c1e9900 */
[----:B------:R0:W3:Y:S04]  /*07e0*/  LDG.E.CONSTANT R21, [R4.64+0xe000] ;  /* 0x00e0000404157981 */ /* 0x0000e8000c1e9900 */
[----:B------:R-:W-:Y:S04]  /*07f0*/  STS [R3.X4+0x1c00], R6 ;  /* 0x001c000603007388 */ /* 0x000fe80000004800 */
[----:B------:R-:W-:Y:S04]  /*0800*/  STS [R3.X4+0x1f80], R30 ;  /* 0x001f801e03007388 */ /* 0x000fe80000004800 */
[----:B------:R-:W-:Y:S04]  /*0810*/  STS [R3.X4+0x4600], R46 ;  /* 0x0046002e03007388 */ /* 0x000fe80000004800 */
[----:B------:R-:W-:Y:S04]  /*0820*/  STS [R3.X4+0x4980], R44 ;  /* 0x0049802c03007388 */ /* 0x000fe80000004800 */
[----:B------:R-:W-:Y:S04]  /*0830*/  STS [R3.X4+0x5400], R48 ;  /* 0x0054003003007388 */ /* 0x000fe80000004800 */
[----:B------:R-:W-:Y:S04]  /*0840*/  STS [R3.X4+0x5780], R50 ;  /* 0x0057803203007388 */ /* 0x000fe80000004800 */
[----:B------:R-:W-:Y:S04]  /*0850*/  STS [R3.X4+0x5b00], R52 ;  /* 0x005b003403007388 */ /* 0x000fe80000004800 */
[----:B------:R-:W-:Y:S01]  /*0860*/  STS [R3.X4+0x5e80], R7 ;  /* 0x005e800703007388 */ /* 0x000fe20000004800 */
[----:B------:R-:W-:-:S02]  /*0870*/  IADD3 R20, R20, 0x1, RZ ;  /* 0x0000000114147810 */ /* 0x000fc40007ffe0ff */
[----:B0-----:R-:W-:Y:S02]  /*0880*/  LEA R4, R0, 0x6200, 0x9 ;  /* 0x0000620000047811 */ /* 0x001fe400078e48ff */
[----:B------:R-:W-:Y:S01]  /*0890*/  ISETP.GE.U32.AND P1, PT, R20, 0x8, PT ;  /* 0x000000081400780c */ /* 0x000fe20003f26070 */
[----:B----4-:R0:W-:Y:S04]  /*08a0*/  STS [R3.X4+0x2300], R28 ;  /* 0x0023001c03007388 */ /* 0x0101e80000004800 */
[----:B-----5:R1:W-:Y:S04]  /*08b0*/  STS [R3.X4+0x2680], R22 ;  /* 0x0026801603007388 */ /* 0x0203e80000004800 */
[----:B------:R-:W-:Y:S04]  /*08c0*/  STS [R3.X4+0x2a00], R18 ;  /* 0x002a001203007388 */ /* 0x000fe80000004800 */
[----:B------:R-:W-:Y:S04]  /*08d0*/  STS [R3.X4+0x2d80], R16 ;  /* 0x002d801003007388 */ /* 0x000fe80000004800 */
[----:B------:R-:W-:Y:S04]  /*08e0*/  STS [R3.X4+0x3100], R12 ;  /* 0x0031000c03007388 */ /* 0x000fe80000004800 */
[----:B------:R-:W-:Y:S04]  /*08f0*/  STS [R3.X4+0x3480], R10 ;  /* 0x0034800a03007388 */ /* 0x000fe80000004800 */
[----:B------:R-:W-:Y:S04]  /*0900*/  STS [R3.X4+0x3800], R8 ;  /* 0x0038000803007388 */ /* 0x000fe80000004800 */
[----:B--2---:R-:W-:Y:S04]  /*0910*/  STS [R3.X4+0x3b80], R38 ;  /* 0x003b802603007388 */ /* 0x004fe80000004800 */
[----:B------:R-:W-:Y:S04]  /*0920*/  STS [R3.X4+0x3f00], R36 ;  /* 0x003f002403007388 */ /* 0x000fe80000004800 */
[----:B------:R-:W-:Y:S04]  /*0930*/  STS [R3.X4+0x4280], R32 ;  /* 0x0042802003007388 */ /* 0x000fe80000004800 */
[----:B---3--:R-:W-:Y:S04]  /*0940*/  STS [R3.X4+0x4d00], R42 ;  /* 0x004d002a03007388 */ /* 0x008fe80000004800 */
[----:B------:R-:W-:Y:S04]  /*0950*/  STS [R3.X4+0x5080], R40 ;  /* 0x0050802803007388 */ /* 0x000fe80000004800 */
[----:B------:R-:W-:Y:S04]  /*0960*/  STS [R3.X4+0x6200], R9 ;  /* 0x0062000903007388 */ /* 0x000fe80000004800 */
[----:B------:R-:W-:Y:S04]  /*0970*/  STS [R3.X4+0x6900], R11 ;  /* 0x0069000b03007388 */ /* 0x000fe80000004800 */
[----:B------:R-:W-:Y:S04]  /*0980*/  STS [R3.X4+0x7000], R19 ;  /* 0x0070001303007388 */ /* 0x000fe80000004800 */
[----:B------:R-:W-:Y:S04]  /*0990*/  STS [R3.X4+0x7700], R33 ;  /* 0x0077002103007388 */ /* 0x000fe80000004800 */
[----:B------:R2:W-:Y:S01]  /*09a0*/  STS [R3.X4+0x7e00], R21 ;  /* 0x007e001503007388 */ /* 0x0005e20000004800 */
[----:B0-----:R-:W-:Y:S01]  /*09b0*/  IMAD R28, R2, 0x31, R23 ;  /* 0x00000031021c7824 */ /* 0x001fe200078e0217 */
[----:B-1----:R-:W-:-:S04]  /*09c0*/  MOV R22, 0x100 ;  /* 0x0000010000167802 */ /* 0x002fc80000000f00 */
[----:B------:R-:W-:Y:S02]  /*09d0*/  LEA R28, R28, 0x620, 0x2 ;  /* 0x000006201c1c7811 */ /* 0x000fe400078e10ff */
[----:B--2---:R-:W-:Y:S01]  /*09e0*/  IADD3 R21, R4, 0x100, RZ ;  /* 0x0000010004157810 */ /* 0x004fe20007ffe0ff */
[----:B------:R-:W-:Y:S06]  /*09f0*/  BAR.SYNC 0x0 ;  /* 0x0000000000007b1d */ /* 0x000fec0000000000 */
.L_x_0:
[----:B------:R-:W-:Y:S01]  /*0a00*/  LDS.128 R4, [R21+-0x100] ;  /* 0xffff000015047984 */ /* 0x000fe20000000c00 */
[----:B------:R-:W-:-:S03]  /*0a10*/  IADD3 R22, R22, 0x20, RZ ;  /* 0x0000002016167810 */ /* 0x000fc60007ffe0ff */
[----:B------:R-:W-:Y:S01]  /*0a20*/  LDS.128 R8, [R21] ;  /* 0x0000000015087984 */ /* 0x000fe20000000c00 */
[----:B------:R-:W-:-:S03]  /*0a30*/  ISETP.NE.AND P0, PT, R22, 0x200, PT ;  /* 0x000002001600780c */ /* 0x000fc60003f05270 */
[----:B------:R-:W0:Y:S04]  /*0a40*/  LDS R12, [R28+-0x5cc] ;  /* 0xfffa34001c0c7984 */ /* 0x000e280000000800 */
[----:B------:R-:W1:Y:S04]  /*0a50*/  LDS R19, [R28+-0x620] ;  /* 0xfff9e0001c137984 */ /* 0x000e680000000800 */
[----:B------:R-:W2:Y:S04]  /*0a60*/  LDS R18, [R28+-0x594] ;  /* 0xfffa6c001c127984 */ /* 0x000ea80000000800 */
[----:B------:R-:W3:Y:S04]  /*0a70*/  LDS R33, [R28+-0x578] ;  /* 0xfffa88001c217984 */ /* 0x000ee80000000800 */
[----:B------:R-:W4:Y:S04]  /*0a80*/  LDS R15, [R28+-0x5b0] ;  /* 0xfffa50001c0f7984 */ /* 0x000f280000000800 */
[----:B------:R-:W5:Y:S04]  /*0a90*/  LDS R30, [R28+-0x5e8] ;  /* 0xfffa18001c1e7984 */ /* 0x000f680000000800 */
[----:B------:R-:W5:Y:S04]  /*0aa0*/  LDS R32, [R28+-0x444] ;  /* 0xfffbbc001c207984 */ /* 0x000f680000000800 */
[----:B------:R-:W5:Y:S04]  /*0ab0*/  LDS R48, [R28+-0x604] ;  /* 0xfff9fc001c307984 */ /* 0x000f680000000800 */
[----:B------:R-:W5:Y:S04]  /*0ac0*/  LDS R40, [R28+-0x460] ;  /* 0xfffba0001c287984 */ /* 0x000f680000000800 */
[----:B------:R-:W5:Y:S04]  /*0ad0*/  LDS R42, [R28+-0x428] ;  /* 0xfffbd8001c2a7984 */ /* 0x000f680000000800 */
[----:B------:R-:W5:Y:S01]  /*0ae0*/  LDS R36, [R28+-0x498] ;  /* 0xfffb68001c247984 */ /* 0x000f620000000800 */
[----:B0-----:R-:W-:-:S02]  /*0af0*/  FFMA R46, R4, R12, R13 ;  /* 0x0000000c042e7223 */ /* 0x001fc4000000000d */
[-C--:B------:R-:W-:Y:S01]  /*0b00*/  FFMA R47, R12, R8.reuse, R47 ;  /* 0x000000080c2f7223 */ /* 0x080fe2000000002f */
[----:B------:R-:W0:Y:S01]  /*0b10*/  LDS R38, [R28+-0x47c] ;  /* 0xfffb84001c267984 */ /* 0x000e220000000800 */
[C---:B-1----:R-:W-:Y:S02]  /*0b20*/  FFMA R34, R4.reuse, R19, R34 ;  /* 0x0000001304227223 */ /* 0x042fe40000000022 */
[----:B------:R-:W-:Y:S01]  /*0b30*/  FFMA R49, R19, R8, R49 ;  /* 0x0000000813317223 */ /* 0x000fe20000000031 */
[----:B------:R-:W1:Y:S01]  /*0b40*/  LDS R14, [R28+-0x40c] ;  /* 0xfffbf4001c0e7984 */ /* 0x000e620000000800 */
[----:B--2---:R-:W-:Y:S02]  /*0b50*/  FFMA R16, R4, R18, R35 ;  /* 0x0000001204107223 */ /* 0x004fe40000000023 */
[----:B------:R-:W-:Y:S01]  /*0b60*/  FFMA R18, R18, R8, R17 ;  /* 0x0000000812127223 */ /* 0x000fe20000000011 */
[----:B------:R-:W2:Y:S01]  /*0b70*/  LDS R12, [R28+-0x3f0] ;  /* 0xfffc10001c0c7984 */ /* 0x000ea20000000800 */
[----:B---3--:R-:W-:-:S02]  /*0b80*/  FFMA R29, R4, R33, R29 ;  /* 0x00000021041d7223 */ /* 0x008fc4000000001d */
[-C--:B------:R-:W-:Y:S01]  /*0b90*/  FFMA R44, R33, R8.reuse, R31 ;  /* 0x00000008212c7223 */ /* 0x080fe2000000001f */
[----:B------:R-:W3:Y:S01]  /*0ba0*/  LDS R19, [R28+-0x2bc] ;  /* 0xfffd44001c137984 */ /* 0x000ee20000000800 */
[C---:B----4-:R-:W-:Y:S02]  /*0bb0*/  FFMA R45, R4.reuse, R15, R45 ;  /* 0x0000000f042d7223 */ /* 0x050fe4000000002d */
[----:B------:R-:W-:Y:S01]  /*0bc0*/  FFMA R41, R15, R8, R41 ;  /* 0x000000080f297223 */ /* 0x000fe20000000029 */
[----:B------:R-:W4:Y:S01]  /*0bd0*/  LDS R33, [R28+-0x284] ;  /* 0xfffd7c001c217984 */ /* 0x000f220000000800 */
[----:B-----5:R-:W-:Y:S02]  /*0be0*/  FFMA R39, R4, R30, R39 ;  /* 0x0000001e04277223 */ /* 0x020fe40000000027 */
[----:B------:R-:W-:Y:S01]  /*0bf0*/  FFMA R30, R30, R8, R51 ;  /* 0x000000081e1e7223 */ /* 0x000fe20000000033 */
[----:B------:R-:W5:Y:S01]  /*0c00*/  LDS R13, [R28+-0x310] ;  /* 0xfffcf0001c0d7984 */ /* 0x000f620000000800 */
[----:B------:R-:W-:-:S02]  /*0c10*/  FFMA R46, R32, R5, R46 ;  /* 0x00000005202e7223 */ /* 0x000fc4000000002e */
[----:B------:R-:W-:Y:S01]  /*0c20*/  FFMA R47, R32, R9, R47 ;  /* 0x00000009202f7223 */ /* 0x000fe2000000002f */
[----:B------:R-:W5:Y:S01]  /*0c30*/  LDS R15, [R28+-0x2f4] ;  /* 0xfffd0c001c0f7984 */ /* 0x000f620000000800 */
[----:B------:R-:W-:Y:S02]  /*0c40*/  FFMA R37, R4, R48, R37 ;  /* 0x0000003004257223 */ /* 0x000fe40000000025 */
[----:B------:R-:W-:Y:S01]  /*0c50*/  FFMA R48, R48, R8, R53 ;  /* 0x0000000830307223 */ /* 0x000fe20000000035 */
[----:B------:R-:W5:Y:S01]  /*0c60*/  LDS R17, [R28+-0x2d8] ;  /* 0xfffd28001c117984 */ /* 0x000f620000000800 */
[C---:B------:R-:W-:Y:S02]  /*0c70*/  FFMA R39, R40.reuse, R5, R39 ;  /* 0x0000000528277223 */ /* 0x040fe40000000027 */
[----:B------:R-:W-:Y:S01]  /*0c80*/  FFMA R40, R40, R9, R30 ;  /* 0x0000000928287223 */ /* 0x000fe2000000001e */
[----:B------:R-:W5:Y:S01]  /*0c90*/  LDS R31, [R28+-0x2a0] ;  /* 0xfffd60001c1f7984 */ /* 0x000f620000000800 */
[----:B------:R-:W-:-:S02]  /*0ca0*/  FFMA R45, R42, R5, R45 ;  /* 0x000000052a2d7223 */ /* 0x000fc4000000002d */
[----:B------:R-:W-:Y:S01]  /*0cb0*/  FFMA R41, R42, R9, R41 ;  /* 0x000000092a297223 */ /* 0x000fe20000000029 */
[----:B------:R-:W5:Y:S01]  /*0cc0*/  LDS R35, [R28+-0x268] ;  /* 0xfffd98001c237984 */ /* 0x000f620000000800 */
[C---:B------:R-:W-:Y:S02]  /*0cd0*/  FFMA R34, R36.reuse, R5, R34 ;  /* 0x0000000524227223 */ /* 0x040fe40000000022 */
[----:B------:R-:W-:Y:S01]  /*0ce0*/  FFMA R36, R36, R9, R49 ;  /* 0x0000000924247223 */ /* 0x000fe20000000031 */
[----:B------:R-:W5:Y:S01]  /*0cf0*/  LDS R32, [R28+-0x134] ;  /* 0xfffecc001c207984 */ /* 0x000f620000000800 */
[C---:B0-----:R-:W-:Y:S02]  /*0d00*/  FFMA R37, R38.reuse, R5, R37 ;  /* 0x0000000526257223 */ /* 0x041fe40000000025 */
[----:B------:R-:W-:Y:S01]  /*0d10*/  FFMA R38, R38, R9, R48 ;  /* 0x0000000926267223 */ /* 0x000fe20000000030 */
[----:B------:R-:W0:Y:S01]  /*0d20*/  LDS R42, [R28+-0x118] ;  /* 0xfffee8001c2a7984 */ /* 0x000e220000000800 */
[----:B-1----:R-:W-:-:S02]  /*0d30*/  FFMA R16, R14, R5, R16 ;  /* 0x000000050e107223 */ /* 0x002fc40000000010 */
[-C--:B------:R-:W-:Y:S01]  /*0d40*/  FFMA R18, R14, R9.reuse, R18 ;  /* 0x000000090e127223 */ /* 0x080fe20000000012 */
[----:B------:R-:W1:Y:S01]  /*0d50*/  LDS R4, [R28+-0x188] ;  /* 0xfffe78001c047984 */ /* 0x000e620000000800 */
[C---:B--2---:R-:W-:Y:S02]  /*0d60*/  FFMA R9, R12.reuse, R9, R44 ;  /* 0x000000090c097223 */ /* 0x044fe4000000002c */
[----:B------:R-:W-:Y:S01]  /*0d70*/  FFMA R29, R12, R5, R29 ;  /* 0x000000050c1d7223 */ /* 0x000fe2000000001d */
[----:B------:R-:W2:Y:S01]  /*0d80*/  LDS R8, [R28+-0x16c] ;  /* 0xfffe94001c087984 */ /* 0x000ea20000000800 */
[C---:B---3--:R-:W-:Y:S02]  /*0d90*/  FFMA R46, R19.reuse, R6, R46 ;  /* 0x00000006132e7223 */ /* 0x048fe4000000002e */
[----:B------:R-:W-:Y:S01]  /*0da0*/  FFMA R47, R19, R10, R47 ;  /* 0x0000000a132f7223 */ /* 0x000fe2000000002f */
[----:B------:R-:W3:Y:S01]  /*0db0*/  LDS R30, [R28+-0x150] ;  /* 0xfffeb0001c1e7984 */ /* 0x000ee20000000800 */
[----:B----4-:R-:W-:-:S02]  /*0dc0*/  FFMA R5, R33, R6, R16 ;  /* 0x0000000621057223 */ /* 0x010fc40000000010 */
[-C--:B------:R-:W-:Y:S01]  /*0dd0*/  FFMA R33, R33, R10.reuse, R18 ;  /* 0x0000000a21217223 */ /* 0x080fe20000000012 */
[----:B------:R-:W4:Y:S01]  /*0de0*/  LDS R44, [R28+-0xfc] ;  /* 0xffff04001c2c7984 */ /* 0x000f220000000800 */
[C---:B-----5:R-:W-:Y:S02]  /*0df0*/  FFMA R36, R13.reuse, R10, R36 ;  /* 0x0000000a0d247223 */ /* 0x060fe40000000024 */
[----:B------:R-:W-:Y:S01]  /*0e00*/  FFMA R34, R13, R6, R34 ;  /* 0x000000060d227223 */ /* 0x000fe20000000022 */
[----:B------:R-:W-:Y:S01]  /*0e10*/  LDS R49, [R28+0x38] ;  /* 0x000038001c317984 */ /* 0x000fe20000000800 */
[C---:B------:R-:W-:Y:S02]  /*0e20*/  FFMA R38, R15.reuse, R10, R38 ;  /* 0x0000000a0f267223 */ /* 0x040fe40000000026 */
[----:B------:R-:W-:Y:S01]  /*0e30*/  FFMA R37, R15, R6, R37 ;  /* 0x000000060f257223 */ /* 0x000fe20000000025 */
[----:B------:R-:W-:Y:S01]  /*0e40*/  LDS R51, [R28+0x70] ;  /* 0x000070001c337984 */ /* 0x000fe20000000800 */
[----:B------:R-:W-:-:S02]  /*0e50*/  FFMA R40, R17, R10, R40 ;  /* 0x0000000a11287223 */ /* 0x000fc40000000028 */
[----:B------:R-:W-:Y:S01]  /*0e60*/  FFMA R39, R17, R6, R39 ;  /* 0x0000000611277223 */ /* 0x000fe20000000027 */
[----:B------:R-:W5:Y:S01]  /*0e70*/  LDS.128 R12, [R21+-0xf0] ;  /* 0xffff1000150c7984 */ /* 0x000f620000000c00 */
[C---:B------:R-:W-:Y:S02]  /*0e80*/  FFMA R41, R31.reuse, R10, R41 ;  /* 0x0000000a1f297223 */ /* 0x040fe40000000029 */
[----:B------:R-:W-:Y:S01]  /*0e90*/  FFMA R45, R31, R6, R45 ;  /* 0x000000061f2d7223 */ /* 0x000fe2000000002d */
[----:B------:R0:W5:Y:S01]  /*0ea0*/  LDS.128 R16, [R21+0x10] ;  /* 0x0000100015107984 */ /* 0x0001620000000c00 */
[C---:B------:R-:W-:Y:S02]  /*0eb0*/  FFMA R9, R35.reuse, R10, R9 ;  /* 0x0000000a23097223 */ /* 0x040fe40000000009 */
[----:B------:R-:W-:Y:S01]  /*0ec0*/  FFMA R6, R35, R6, R29 ;  /* 0x0000000623067223 */ /* 0x000fe2000000001d */
[----:B------:R-:W5:Y:S01]  /*0ed0*/  LDS R10, [R28+-0xe0] ;  /* 0xffff20001c0a7984 */ /* 0x000f620000000800 */
[----:B------:R-:W-:-:S02]  /*0ee0*/  FFMA R46, R32, R7, R46 ;  /* 0x00000007202e7223 */ /* 0x000fc4000000002e */
[----:B------:R-:W-:Y:S01]  /*0ef0*/  FFMA R32, R32, R11, R47 ;  /* 0x0000000b20207223 */ /* 0x000fe2000000002f */
[----:B------:R-:W5:Y:S01]  /*0f00*/  LDS R29, [R28+0x1c] ;  /* 0x00001c001c1d7984 */ /* 0x000f620000000800 */
[C---:B0-----:R-:W-:Y:S01]  /*0f10*/  FFMA R45, R42.reuse, R7, R45 ;  /* 0x000000072a2d7223 */ /* 0x041fe2000000002d */
[----:B------:R-:W-:Y:S01]  /*0f20*/  IADD3 R21, R21, 0x20, RZ ;  /* 0x0000002015157810 */ /* 0x000fe20007ffe0ff */
[----:B------:R-:W-:Y:S01]  /*0f30*/  FFMA R41, R42, R11, R41 ;  /* 0x0000000b2a297223 */ /* 0x000fe20000000029 */
[----:B------:R-:W0:Y:S01]  /*0f40*/  LDS R31, [R28] ;  /* 0x000000001c1f7984 */ /* 0x000e220000000800 */
[C---:B-1----:R-:W-:Y:S02]  /*0f50*/  FFMA R34, R4.reuse, R7, R34 ;  /* 0x0000000704227223 */ /* 0x042fe40000000022 */
[----:B------:R-:W-:Y:S01]  /*0f60*/  FFMA R36, R4, R11, R36 ;  /* 0x0000000b04247223 */ /* 0x000fe20000000024 */
[----:B------:R-:W1:Y:S01]  /*0f70*/  LDS R35, [R28+0x54] ;  /* 0x000054001c237984 */ /* 0x000e620000000800 */
[----:B--2---:R-:W-:-:S02]  /*0f80*/  FFMA R37, R8, R7, R37 ;  /* 0x0000000708257223 */ /* 0x004fc40000000025 */
[----:B------:R-:W-:Y:S01]  /*0f90*/  FFMA R38, R8, R11, R38 ;  /* 0x0000000b08267223 */ /* 0x000fe20000000026 */
[----:B------:R-:W2:Y:S01]  /*0fa0*/  LDS R47, [R28+0xa8] ;  /* 0x0000a8001c2f7984 */ /* 0x000ea20000000800 */
[C---:B---3--:R-:W-:Y:S02]  /*0fb0*/  FFMA R39, R30.reuse, R7, R39 ;  /* 0x000000071e277223 */ /* 0x048fe40000000027 */
[----:B------:R-:W-:Y:S01]  /*0fc0*/  FFMA R40, R30, R11, R40 ;  /* 0x0000000b1e287223 */ /* 0x000fe20000000028 */
[----:B------:R-:W3:Y:S01]  /*0fd0*/  LDS R42, [R28+0x1a4] ;  /* 0x0001a4001c2a7984 */ /* 0x000ee20000000800 */
[C---:B----4-:R-:W-:Y:S02]  /*0fe0*/  FFMA R5, R44.reuse, R7, R5 ;  /* 0x000000072c057223 */ /* 0x050fe40000000005 */
[----:B------:R-:W-:Y:S01]  /*0ff0*/  FFMA R33, R44, R11, R33 ;  /* 0x0000000b2c217223 */ /* 0x000fe20000000021 */
[----:B------:R-:W4:Y:S04]  /*1000*/  LDS R53, [R28+0x8c] ;  /* 0x00008c001c357984 */ /* 0x000f280000000800 */
[----:B------:R-:W4:Y:S04]  /*1010*/  LDS R4, [R28+0x188] ;  /* 0x000188001c047984 */ /* 0x000f280000000800 */
[----:B------:R-:W4:Y:S01]  /*1020*/  LDS R30, [R28+0x1c0] ;  /* 0x0001c0001c1e7984 */ /* 0x000f220000000800 */
[----:B-----5:R-:W-:-:S02]  /*1030*/  FFMA R39, R12, R49, R39 ;  /* 0x000000310c277223 */ /* 0x020fc40000000027 */
[----:B------:R-:W-:Y:S01]  /*1040*/  FFMA R45, R12, R51, R45 ;  /* 0x000000330c2d7223 */ /* 0x000fe2000000002d */
[----:B------:R-:W5:Y:S01]  /*1050*/  LDS R8, [R28+0x1dc] ;  /* 0x0001dc001c087984 */ /* 0x000f620000000800 */
[-C--:B------:R-:W-:Y:S02]  /*1060*/  FFMA R40, R49, R16.reuse, R40 ;  /* 0x0000001031287223 */ /* 0x080fe40000000028 */
[----:B------:R-:W-:Y:S01]  /*1070*/  FFMA R41, R51, R16, R41 ;  /* 0x0000001033297223 */ /* 0x000fe20000000029 */
[----:B------:R-:W5:Y:S01]  /*1080*/  LDS R48, [R28+0x214] ;  /* 0x000214001c307984 */ /* 0x000f620000000800 */
[C---:B------:R-:W-:Y:S02]  /*1090*/  FFMA R6, R10.reuse, R7, R6 ;  /* 0x000000070a067223 */ /* 0x040fe40000000006 */
[----:B------:R-:W-:Y:S01]  /*10a0*/  FFMA R9, R10, R11, R9 ;  /* 0x0000000b0a097223 */ /* 0x000fe20000000009 */
[----:B------:R-:W5:Y:S01]  /*10b0*/  LDS R44, [R28+0x230] ;  /* 0x000230001c2c7984 */ /* 0x000f620000000800 */
[----:B------:R-:W-:-:S02]  /*10c0*/  FFMA R37, R12, R29, R37 ;  /* 0x0000001d0c257223 */ /* 0x000fc40000000025 */
[-C--:B------:R-:W-:Y:S01]  /*10d0*/  FFMA R38, R29, R16.reuse, R38 ;  /* 0x000000101d267223 */ /* 0x080fe20000000026 */
[----:B------:R-:W5:Y:S01]  /*10e0*/  LDS R10, [R28+0x1f8] ;  /* 0x0001f8001c0a7984 */ /* 0x000f620000000800 */
[C---:B0-----:R-:W-:Y:S02]  /*10f0*/  FFMA R34, R12.reuse, R31, R34 ;  /* 0x0000001f0c227223 */ /* 0x041fe40000000022 */
[-C--:B------:R-:W-:Y:S01]  /*1100*/  FFMA R36, R31, R16.reuse, R36 ;  /* 0x000000101f247223 */ /* 0x080fe20000000024 */
[----:B------:R-:W0:Y:S01]  /*1110*/  LDS R7, [R28+0x310] ;  /* 0x000310001c077984 */ /* 0x000e220000000800 */
[C---:B-1----:R-:W-:Y:S02]  /*1120*/  FFMA R46, R12.reuse, R35, R46 ;  /* 0x000000230c2e7223 */ /* 0x042fe4000000002e */
[----:B------:R-:W-:Y:S01]  /*1130*/  FFMA R32, R35, R16, R32 ;  /* 0x0000001023207223 */ /* 0x000fe20000000020 */
[----:B------:R-:W1:Y:S01]  /*1140*/  LDS R11, [R28+0x32c] ;  /* 0x00032c001c0b7984 */ /* 0x000e620000000800 */
[----:B--2---:R-:W-:-:S02]  /*1150*/  FFMA R6, R12, R47, R6 ;  /* 0x0000002f0c067223 */ /* 0x004fc40000000006 */
[-C--:B------:R-:W-:Y:S01]  /*1160*/  FFMA R9, R47, R16.reuse, R9 ;  /* 0x000000102f097223 */ /* 0x080fe20000000009 */
[----:B------:R-:W2:Y:S01]  /*1170*/  LDS R31, [R28+0x348] ;  /* 0x000348001c1f7984 */ /* 0x000ea20000000800 */
[C---:B---3--:R-:W-:Y:S02]  /*1180*/  FFMA R37, R42.reuse, R13, R37 ;  /* 0x0000000d2a257223 */ /* 0x048fe40000000025 */
[----:B------:R-:W-:Y:S01]  /*1190*/  FFMA R42, R42, R17, R38 ;  /* 0x000000112a2a7223 */ /* 0x000fe20000000026 */
[----:B------:R-:W3:Y:S01]  /*11a0*/  LDS R29, [R28+0x364] ;  /* 0x000364001c1d7984 */ /* 0x000ee20000000800 */
[----:B----4-:R-:W-:Y:S02]  /*11b0*/  FFMA R5, R12, R53, R5 ;  /* 0x000000350c057223 */ /* 0x010fe40000000005 */
[----:B------:R-:W-:Y:S01]  /*11c0*/  FFMA R33, R53, R16, R33 ;  /* 0x0000001035217223 */ /* 0x000fe20000000021 */
[----:B------:R-:W4:Y:S01]  /*11d0*/  LDS R47, [R28+0x380] ;  /* 0x000380001c2f7984 */ /* 0x000f220000000800 */
[----:B------:R-:W-:-:S02]  /*11e0*/  FFMA R34, R4, R13, R34 ;  /* 0x0000000d04227223 */ /* 0x000fc40000000022 */
[----:B------:R-:W-:Y:S01]  /*11f0*/  FFMA R36, R4, R17, R36 ;  /* 0x0000001104247223 */ /* 0x000fe20000000024 */
[----:B------:R-:W4:Y:S01]  /*1200*/  LDS R35, [R28+0x39c] ;  /* 0x00039c001c237984 */ /* 0x000f220000000800 */
[C---:B------:R-:W-:Y:S02]  /*1210*/  FFMA R39, R30.reuse, R13, R39 ;  /* 0x0000000d1e277223 */ /* 0x040fe40000000027 */
[----:B------:R-:W-:Y:S01]  /*1220*/  FFMA R50, R30, R17, R40 ;  /* 0x000000111e327223 */ /* 0x000fe20000000028 */
[----:B------:R-:W4:Y:S01]  /*1230*/  LDS R49, [R28+0x3b8] ;  /* 0x0003b8001c317984 */ /* 0x000f220000000800 */
[C---:B-----5:R-:W-:Y:S02]  /*1240*/  FFMA R46, R8.reuse, R13, R46 ;  /* 0x0000000d082e7223 */ /* 0x060fe4000000002e */
[----:B------:R-:W-:Y:S01]  /*1250*/  FFMA R32, R8, R17, R32 ;  /* 0x0000001108207223 */ /* 0x000fe20000000020 */
[----:B------:R-:W5:Y:S01]  /*1260*/  LDS R38, [R28+0x498] ;  /* 0x000498001c267984 */ /* 0x000f620000000800 */
[----:B------:R-:W-:-:S02]  /*1270*/  FFMA R5, R48, R13, R5 ;  /* 0x0000000d30057223 */ /* 0x000fc40000000005 */
[----:B------:R-:W-:Y:S01]  /*1280*/  FFMA R33, R48, R17, R33 ;  /* 0x0000001130217223 */ /* 0x000fe20000000021 */
[----:B------:R-:W5:Y:S01]  /*1290*/  LDS R40, [R28+0x4b4] ;  /* 0x0004b4001c287984 */ /* 0x000f620000000800 */
[C---:B------:R-:W-:Y:S02]  /*12a0*/  FFMA R6, R44.reuse, R13, R6 ;  /* 0x0000000d2c067223 */ /* 0x040fe40000000006 */
[----:B------:R-:W-:Y:S01]  /*12b0*/  FFMA R9, R44, R17, R9 ;  /* 0x000000112c097223 */ /* 0x000fe20000000009 */
[----:B------:R-:W5:Y:S01]  /*12c0*/  LDS R16, [R28+0x4d0] ;  /* 0x0004d0001c107984 */ /* 0x000f620000000800 */
[C---:B------:R-:W-:Y:S02]  /*12d0*/  FFMA R45, R10.reuse, R13, R45 ;  /* 0x0000000d0a2d7223 */ /* 0x040fe4000000002d */
[----:B------:R-:W-:Y:S01]  /*12e0*/  FFMA R41, R10, R17, R41 ;  /* 0x000000110a297223 */ /* 0x000fe20000000029 */
[----:B------:R-:W5:Y:S01]  /*12f0*/  LDS R30, [R28+0x4ec] ;  /* 0x0004ec001c1e7984 */ /* 0x000f620000000800 */
[----:B0-----:R-:W-:-:S02]  /*1300*/  FFMA R34, R7, R14, R34 ;  /* 0x0000000e07227223 */ /* 0x001fc40000000022 */
[----:B------:R-:W-:Y:S01]  /*1310*/  FFMA R36, R7, R18, R36 ;  /* 0x0000001207247223 */ /* 0x000fe20000000024 */
[----:B------:R-:W0:Y:S01]  /*1320*/  LDS R12, [R28+0x508] ;  /* 0x000508001c0c7984 */ /* 0x000e220000000800 */
[C---:B-1----:R-:W-:Y:S02]  /*1330*/  FFMA R37, R11.reuse, R14, R37 ;  /* 0x0000000e0b257223 */ /* 0x042fe40000000025 */
[----:B------:R-:W-:Y:S01]  /*1340*/  FFMA R42, R11, R18, R42 ;  /* 0x000000120b2a7223 */ /* 0x000fe2000000002a */
[----:B------:R-:W1:Y:S01]  /*1350*/  LDS R8, [R28+0x524] ;  /* 0x000524001c087984 */ /* 0x000e620000000800 */
[C---:B--2---:R-:W-:Y:S02]  /*1360*/  FFMA R39, R31.reuse, R14, R39 ;  /* 0x0000000e1f277223 */ /* 0x044fe40000000027 */
[----:B------:R-:W-:Y:S01]  /*1370*/  FFMA R50, R31, R18, R50 ;  /* 0x000000121f327223 */ /* 0x000fe20000000032 */
[----:B------:R2:W1:Y:S01]  /*1380*/  LDS R4, [R28+0x540] ;  /* 0x000540001c047984 */ /* 0x0004620000000800 */
[----:B---3--:R-:W-:-:S02]  /*1390*/  FFMA R46, R29, R14, R46 ;  /* 0x0000000e1d2e7223 */ /* 0x008fc4000000002e */
[----:B------:R-:W-:Y:S02]  /*13a0*/  FFMA R32, R29, R18, R32 ;  /* 0x000000121d207223 */ /* 0x000fe40000000020 */
[C---:B----4-:R-:W-:Y:S02]  /*13b0*/  FFMA R45, R47.reuse, R14, R45 ;  /* 0x0000000e2f2d7223 */ /* 0x050fe4000000002d */
[----:B------:R-:W-:Y:S01]  /*13c0*/  FFMA R41, R47, R18, R41 ;  /* 0x000000122f297223 */ /* 0x000fe20000000029 */
[----:B--2---:R-:W-:Y:S01]  /*13d0*/  IADD3 R28, R28, 0xc40, RZ ;  /* 0x00000c401c1c7810 */ /* 0x004fe20007ffe0ff */
[C---:B------:R-:W-:Y:S02]  /*13e0*/  FFMA R5, R35.reuse, R14, R5 ;  /* 0x0000000e23057223 */ /* 0x040fe40000000005 */
[----:B------:R-:W-:Y:S02]  /*13f0*/  FFMA R33, R35, R18, R33 ;  /* 0x0000001223217223 */ /* 0x000fe40000000021 */
[----:B------:R-:W-:-:S02]  /*1400*/  FFMA R6, R49, R14, R6 ;  /* 0x0000000e31067223 */ /* 0x000fc40000000006 */
[----:B------:R-:W-:Y:S02]  /*1410*/  FFMA R9, R49, R18, R9 ;  /* 0x0000001231097223 */ /* 0x000fe40000000009 */
[C---:B-----5:R-:W-:Y:S02]  /*1420*/  FFMA R34, R38.reuse, R15, R34 ;  /* 0x0000000f26227223 */ /* 0x060fe40000000022 */
[----:B------:R-:W-:Y:S02]  /*1430*/  FFMA R49, R38, R19, R36 ;  /* 0x0000001326317223 */ /* 0x000fe40000000024 */
[C---:B------:R-:W-:Y:S02]  /*1440*/  FFMA R37, R40.reuse, R15, R37 ;  /* 0x0000000f28257223 */ /* 0x040fe40000000025 */
[----:B------:R-:W-:Y:S02]  /*1450*/  FFMA R53, R40, R19, R42 ;  /* 0x0000001328357223 */ /* 0x000fe4000000002a */
[----:B------:R-:W-:-:S02]  /*1460*/  FFMA R39, R16, R15, R39 ;  /* 0x0000000f10277223 */ /* 0x000fc40000000027 */
[----:B------:R-:W-:Y:S02]  /*1470*/  FFMA R51, R16, R19, R50 ;  /* 0x0000001310337223 */ /* 0x000fe40000000032 */
[C---:B------:R-:W-:Y:S02]  /*1480*/  FFMA R13, R30.reuse, R15, R46 ;  /* 0x0000000f1e0d7223 */ /* 0x040fe4000000002e */
[----:B------:R-:W-:Y:S02]  /*1490*/  FFMA R47, R30, R19, R32 ;  /* 0x000000131e2f7223 */ /* 0x000fe40000000020 */
[C---:B0-----:R-:W-:Y:S02]  /*14a0*/  FFMA R45, R12.reuse, R15, R45 ;  /* 0x0000000f0c2d7223 */ /* 0x041fe4000000002d */
[----:B------:R-:W-:Y:S02]  /*14b0*/  FFMA R41, R12, R19, R41 ;  /* 0x000000130c297223 */ /* 0x000fe40000000029 */
[----:B-1----:R-:W-:-:S02]  /*14c0*/  FFMA R35, R8, R15, R5 ;  /* 0x0000000f08237223 */ /* 0x002fc40000000005 */
[----:B------:R-:W-:Y:S02]  /*14d0*/  FFMA R17, R8, R19, R33 ;  /* 0x0000001308117223 */ /* 0x000fe40000000021 */
[C---:B------:R-:W-:Y:S02]  /*14e0*/  FFMA R29, R4.reuse, R15, R6 ;  /* 0x0000000f041d7223 */ /* 0x040fe40000000006 */
[----:B------:R-:W-:Y:S01]  /*14f0*/  FFMA R31, R4, R19, R9 ;  /* 0x00000013041f7223 */ /* 0x000fe20000000009 */
[----:B------:R-:W-:Y:S05]  /*1500*/  @P0 BRA `(.L_x_0) ;  /* 0xfffff4f000000947 */ /* 0x000fea000383ffff */
[----:B------:R-:W-:Y:S01]  /*1510*/  @P1 CALL.REL.NOINC `(.L_x_1) ;  /* 0x0000001000001944 */ /* 0x000fe20003c00000 */
[----:B------:R-:W-:Y:S05]  /*1520*/  BRA `(.L_x_2) ;  /* 0xffffecd000007947 */ /* 0x000fea000383ffff */
.L_x_1:
[----:B------:R-:W-:Y:S01]  /*1530*/  IMAD R23, R0, 0x188, R23 ;  /* 0x0000018800177824 */ /* 0x000fe200078e0217 */
[----:B------:R-:W-:Y:S02]  /*1540*/  FMNMX R5, RZ, R34, !PT ;  /* 0x00000022ff057209 */ /* 0x000fe40007800000 */
[----:B------:R-:W-:Y:S01]  /*1550*/  FMNMX R37, RZ, R37, !PT ;  /* 0x00000025ff257209 */ /* 0x000fe20007800000 */
[----:B------:R-:W-:Y:S01]  /*1560*/  IMAD R23, R26, 0x1880, R23 ;  /* 0x000018801a177824 */ /* 0x000fe200078e0217 */
[----:B------:R-:W-:-:S02]  /*1570*/  FMNMX R39, RZ, R39, !PT ;  /* 0x00000027ff277209 */ /* 0x000fc40007800000 */
[----:B------:R-:W-:Y:S01]  /*1580*/  FMNMX R13, RZ, R13, !PT ;  /* 0x0000000dff0d7209 */ /* 0x000fe20007800000 */
[----:B------:R-:W-:Y:S01]  /*1590*/  IMAD R23, R24, 0x7, R23 ;  /* 0x0000000718177824 */ /* 0x000fe200078e0217 */
[----:B------:R-:W-:Y:S02]  /*15a0*/  FMNMX R45, RZ, R45, !PT ;  /* 0x0000002dff2d7209 */ /* 0x000fe40007800000 */
[----:B------:R-:W-:Y:S01]  /*15b0*/  FMNMX R35, RZ, R35, !PT ;  /* 0x00000023ff237209 */ /* 0x000fe20007800000 */
[----:B------:R-:W-:Y:S01]  /*15c0*/  IMAD R2, R2, 0x62, R23 ;  /* 0x0000006202027824 */ /* 0x000fe200078e0217 */
[----:B------:R-:W-:Y:S02]  /*15d0*/  FMNMX R29, RZ, R29, !PT ;  /* 0x0000001dff1d7209 */ /* 0x000fe40007800000 */
[----:B------:R-:W-:Y:S01]  /*15e0*/  FMNMX R49, RZ, R49, !PT ;  /* 0x00000031ff317209 */ /* 0x000fe20007800000 */
[----:B------:R-:W-:Y:S01]  /*15f0*/  IMAD.WIDE R2, R2, R27, c[0x0][0x170] ;  /* 0x00005c0002027625 */ /* 0x000fe200078e021b */
[----:B------:R-:W-:-:S02]  /*1600*/  FMNMX R53, RZ, R53, !PT ;  /* 0x00000035ff357209 */ /* 0x000fc40007800000 */
[----:B------:R-:W-:Y:S02]  /*1610*/  FMNMX R51, RZ, R51, !PT ;  /* 0x00000033ff337209 */ /* 0x000fe40007800000 */
[----:B------:R-:W-:Y:S01]  /*1620*/  FMNMX R47, RZ, R47, !PT ;  /* 0x0000002fff2f7209 */ /* 0x000fe20007800000 */
[----:B------:R-:W-:Y:S01]  /*1630*/  STG.E [R2.64], R5 ;  /* 0x0000000502007986 */ /* 0x000fe2000c101904 */
[----:B------:R-:W-:Y:S02]  /*1640*/  FMNMX R41, RZ, R41, !PT ;  /* 0x00000029ff297209 */ /* 0x000fe40007800000 */
[----:B------:R-:W-:Y:S01]  /*1650*/  FMNMX R17, RZ, R17, !PT ;  /* 0x00000011ff117209 */ /* 0x000fe20007800000 */
[----:B------:R-:W-:Y:S01]  /*1660*/  STG.E [R2.64+0x38], R37 ;  /* 0x0000382502007986 */ /* 0x000fe2000c101904 */
[----:B------:R-:W-:-:S03]  /*1670*/  FMNMX R31, RZ, R31, !PT ;  /* 0x0000001fff1f7209 */ /* 0x000fc60007800000 */
[----:B------:R-:W-:Y:S04]  /*1680*/  STG.E [R2.64+0x70], R39 ;  /* 0x0000702702007986 */ /* 0x000fe8000c101904 */
        /* <DEDUP_REMOVED lines=10> */
[----:B------:R-:W-:Y:S01]  /*1730*/  STG.E [R2.64+0x460], R31 ;  /* 0x0004601f02007986 */ /* 0x000fe2000c101904 */
[----:B------:R-:W-:Y:S05]  /*1740*/  EXIT ;  /* 0x000000000000794d */ /* 0x000fea0003800000 */
.L_x_3:
[----:B------:R-:W-:-:S00]  /*1750*/  BRA `(.L_x_3) ;  /* 0xfffffff000007947 */ /* 0x000fc0000383ffff */
[----:B------:R-:W-:-:S00]  /*1760*/  NOP ;  /* 0x0000000000007918 */ /* 0x000fc00000000000 */
        /* <DEDUP_REMOVED lines=9> */
.L_x_4:


//--------------------- .nv.shared.candidate3     --------------------------
	.section	.nv.shared.candidate3,"aw",@nobits
	.align	4
.nv.shared.candidate3:
	.zero		33280
